//
// Generated by NVIDIA NVVM Compiler
//
// Compiler Build ID: CL-36424714
// Cuda compilation tools, release 13.0, V13.0.88
// Based on NVVM 20.0.0
//

.version 9.0
.target sm_100
.address_size 64

	// .globl	_Z12td_insertionPii
// _ZZ12td_insertionPiiE31items_to_be_inserted_shared_mem has been demoted

.visible .entry _Z12td_insertionPii(
	.param .u64 .ptr .align 1 _Z12td_insertionPii_param_0,
	.param .u32 _Z12td_insertionPii_param_1
)
{
	.reg .pred 	%p<9>;
	.reg .b32 	%r<27>;
	.reg .b64 	%rd<5>;
	// demoted variable
	.shared .align 4 .b8 _ZZ12td_insertionPiiE31items_to_be_inserted_shared_mem[4096];
	ld.param.u64 	%rd2, [_Z12td_insertionPii_param_0];
	ld.param.u32 	%r13, [_Z12td_insertionPii_param_1];
	cvta.to.global.u64 	%rd3, %rd2;
	mov.u32 	%r1, %tid.x;
	mul.wide.u32 	%rd4, %r1, 4;
	add.s64 	%rd1, %rd3, %rd4;
	ld.global.u32 	%r14, [%rd1];
	shl.b32 	%r15, %r1, 2;
	mov.u32 	%r16, _ZZ12td_insertionPiiE31items_to_be_inserted_shared_mem;
	add.s32 	%r2, %r16, %r15;
	st.shared.u32 	[%r2], %r14;
	bar.sync 	0;
	setp.ge.s32 	%p1, %r1, %r13;
	setp.lt.s32 	%p2, %r13, 2;
	or.pred  	%p3, %p1, %p2;
	@%p3 bra 	$L__BB0_10;
	mov.b32 	%r25, 2;
	mov.u32 	%r24, %r1;
$L__BB0_2:
	setp.lt.s32 	%p4, %r25, 2;
	@%p4 bra 	$L__BB0_9;
	and.b32  	%r5, %r24, 2;
	mov.u32 	%r26, %r25;
$L__BB0_4:
	mov.u32 	%r6, %r26;
	shr.u32 	%r26, %r6, 1;
	add.s32 	%r18, %r6, -1;
	and.b32  	%r19, %r18, %r1;
	setp.ge.u32 	%p5, %r19, %r26;
	@%p5 bra 	$L__BB0_8;
	setp.eq.s32 	%p6, %r5, 0;
	ld.shared.u32 	%r20, [%r2];
	shl.b32 	%r21, %r26, 2;
	add.s32 	%r8, %r2, %r21;
	ld.shared.u32 	%r22, [%r8];
	min.s32 	%r9, %r20, %r22;
	max.s32 	%r10, %r20, %r22;
	@%p6 bra 	$L__BB0_7;
	st.shared.u32 	[%r2], %r10;
	st.shared.u32 	[%r8], %r9;
	bra.uni 	$L__BB0_8;
$L__BB0_7:
	st.shared.u32 	[%r2], %r9;
	st.shared.u32 	[%r8], %r10;
$L__BB0_8:
	bar.sync 	0;
	setp.gt.u32 	%p7, %r6, 3;
	@%p7 bra 	$L__BB0_4;
$L__BB0_9:
	shl.b32 	%r25, %r25, 1;
	setp.le.s32 	%p8, %r25, %r13;
	shr.u32 	%r24, %r24, 1;
	@%p8 bra 	$L__BB0_2;
$L__BB0_10:
	ld.shared.u32 	%r23, [%r2];
	st.global.u32 	[%rd1], %r23;
	ret;

}


// ===== COMPILED SASS (sm_100) =====

	.target	sm_100

	.elftype	@"ET_EXEC"


//--------------------- .note.nv.tkinfo           --------------------------
	.section	.note.nv.tkinfo,"",@"SHT_NOTE"
	.sectionflags	@"SHF_NOTE_NV_TKINFO"
	.tkinfo
        /*0018*/ 	.word	0x00000002
        /*0030*/ 	.string	""
        /*0030*/ 	.string	"ptxas"
        /*0030*/ 	.string	"Cuda compilation tools, release 13.0, V13.0.88"
        /*0030*/ 	.string	"Build cuda_13.0.r13.0/compiler.36424714_0"
        /*0030*/ 	.string	"-arch sm_100 -m 64 "



//--------------------- .note.nv.cuinfo           --------------------------
	.section	.note.nv.cuinfo,"",@"SHT_NOTE"
	.sectionflags	@"SHF_NOTE_NV_CUINFO"
        /*0018*/ 	.short	0x0002
        /*001a*/ 	.short	0x0064
        /*001c*/ 	.short	0x0082
	.zero		2


//--------------------- .nv.info                  --------------------------
	.section	.nv.info,"",@"SHT_CUDA_INFO"
	.align	4


	//----- nvinfo : EIATTR_REGCOUNT
	.align		4
        /*0000*/ 	.byte	0x04, 0x2f
        /*0002*/ 	.short	(.L_1 - .L_0)
	.align		4
.L_0:
        /*0004*/ 	.word	index@(_Z12td_insertionPii)
        /*0008*/ 	.word	0x0000000f


	//----- nvinfo : EIATTR_FRAME_SIZE
	.align		4
.L_1:
        /*000c*/ 	.byte	0x04, 0x11
        /*000e*/ 	.short	(.L_3 - .L_2)
	.align		4
.L_2:
        /*0010*/ 	.word	index@(_Z12td_insertionPii)
        /*0014*/ 	.word	0x00000000


	//----- nvinfo : EIATTR_MIN_STACK_SIZE
	.align		4
.L_3:
        /*0018*/ 	.byte	0x04, 0x12
        /*001a*/ 	.short	(.L_5 - .L_4)
	.align		4
.L_4:
        /*001c*/ 	.word	index@(_Z12td_insertionPii)
        /*0020*/ 	.word	0x00000000
.L_5:


//--------------------- .nv.compat                --------------------------
	.section	.nv.compat,"",@"SHT_CUDA_COMPAT_INFO"
	.align	4
        /*0000*/ 	.byte	0x02, 0x09, 0x00, 0x00, 0x02, 0x02, 0x01, 0x00, 0x02, 0x05, 0x05, 0x00, 0x03, 0x07, 0x01, 0x01
        /*0010*/ 	.byte	0x02, 0x03, 0x00, 0x00, 0x02, 0x06, 0x01, 0x00, 0x04, 0x0b, 0x08, 0x00, 0x09, 0x00, 0x00, 0x00
        /*0020*/ 	.byte	0x00, 0x00, 0x00, 0x00


//--------------------- .nv.info._Z12td_insertionPii --------------------------
	.section	.nv.info._Z12td_insertionPii,"",@"SHT_CUDA_INFO"
	.sectionflags	@""
	.align	4


	//----- nvinfo : EIATTR_CUDA_API_VERSION
	.align		4
        /*0000*/ 	.byte	0x04, 0x37
        /*0002*/ 	.short	(.L_7 - .L_6)
.L_6:
        /*0004*/ 	.word	0x00000082


	//----- nvinfo : EIATTR_KPARAM_INFO
	.align		4
.L_7:
        /*0008*/ 	.byte	0x04, 0x17
        /*000a*/ 	.short	(.L_9 - .L_8)
.L_8:
        /*000c*/ 	.word	0x00000000
        /*0010*/ 	.short	0x0001
        /*0012*/ 	.short	0x0008
        /*0014*/ 	.byte	0x00, 0xf0, 0x11, 0x00


	//----- nvinfo : EIATTR_KPARAM_INFO
	.align		4
.L_9:
        /*0018*/ 	.byte	0x04, 0x17
        /*001a*/ 	.short	(.L_11 - .L_10)
.L_10:
        /*001c*/ 	.word	0x00000000
        /*0020*/ 	.short	0x0000
        /*0022*/ 	.short	0x0000
        /*0024*/ 	.byte	0x00, 0xf5, 0x21, 0x00


	//----- nvinfo : EIATTR_SPARSE_MMA_MASK
	.align		4
.L_11:
        /*0028*/ 	.byte	0x03, 0x50
        /*002a*/ 	.short	0x0000


	//----- nvinfo : EIATTR_MAXREG_COUNT
	.align		4
        /*002c*/ 	.byte	0x03, 0x1b
        /*002e*/ 	.short	0x00ff


	//----- nvinfo : EIATTR_NUM_BARRIERS
	.align		4
        /*0030*/ 	.byte	0x02, 0x4c
        /*0032*/ 	.byte	0x01
	.zero		1


	//----- nvinfo : EIATTR_MERCURY_ISA_VERSION
	.align		4
        /*0034*/ 	.byte	0x03, 0x5f
        /*0036*/ 	.short	0x0101


	//----- nvinfo : EIATTR_VRC_CTA_INIT_COUNT
	.align		4
        /*0038*/ 	.byte	0x02, 0x4a
	.zero		1
	.zero		1


	//----- nvinfo : EIATTR_EXIT_INSTR_OFFSETS
	.align		4
        /*003c*/ 	.byte	0x04, 0x1c
        /*003e*/ 	.short	(.L_13 - .L_12)


	//   ....[0]....
.L_12:
        /*0040*/ 	.word	0x00000330


	//----- nvinfo : EIATTR_CRS_STACK_SIZE
	.align		4
.L_13:
        /*0044*/ 	.byte	0x04, 0x1e
        /*0046*/ 	.short	(.L_15 - .L_14)
.L_14:
        /*0048*/ 	.word	0x00000000


	//----- nvinfo : EIATTR_CBANK_PARAM_SIZE
	.align		4
.L_15:
        /*004c*/ 	.byte	0x03, 0x19
        /*004e*/ 	.short	0x000c


	//----- nvinfo : EIATTR_PARAM_CBANK
	.align		4
        /*0050*/ 	.byte	0x04, 0x0a
        /*0052*/ 	.short	(.L_17 - .L_16)
	.align		4
.L_16:
        /*0054*/ 	.word	index@(.nv.constant0._Z12td_insertionPii)
        /*0058*/ 	.short	0x0380
        /*005a*/ 	.short	0x000c


	//----- nvinfo : EIATTR_SW_WAR
	.align		4
.L_17:
        /*005c*/ 	.byte	0x04, 0x36
        /*005e*/ 	.short	(.L_19 - .L_18)
.L_18:
        /*0060*/ 	.word	0x00000008
.L_19:


//--------------------- .nv.callgraph             --------------------------
	.section	.nv.callgraph,"",@"SHT_CUDA_CALLGRAPH"
	.align	4
	.sectionentsize	8
	.align		4
        /*0000*/ 	.word	0x00000000
	.align		4
        /*0004*/ 	.word	0xffffffff
	.align		4
        /*0008*/ 	.word	0x00000000
	.align		4
        /*000c*/ 	.word	0xfffffffe
	.align		4
        /*0010*/ 	.word	0x00000000
	.align		4
        /*0014*/ 	.word	0xfffffffd
	.align		4
        /*0018*/ 	.word	0x00000000
	.align		4
        /*001c*/ 	.word	0xfffffffc


//--------------------- .text._Z12td_insertionPii --------------------------
	.section	.text._Z12td_insertionPii,"ax",@progbits
	.align	128
        .global         _Z12td_insertionPii
        .type           _Z12td_insertionPii,@function
        .size           _Z12td_insertionPii,(.L_x_7 - _Z12td_insertionPii)
        .other          _Z12td_insertionPii,@"STO_CUDA_ENTRY STV_DEFAULT"
_Z12td_insertionPii:
.text._Z12td_insertionPii:
[----:B------:R-:W-:Y:S01]  /*0000*/  LDC R1, c[0x0][0x37c] ;  /* 0x0000df00ff017b82 */ /* 0x000fe20000000800 */
[----:B------:R-:W0:Y:S07]  /*0010*/  S2R R9, SR_TID.X ;  /* 0x0000000000097919 */ /* 0x000e2e0000002100 */
[----:B------:R-:W0:Y:S01]  /*0020*/  LDC.64 R2, c[0x0][0x380] ;  /* 0x0000e000ff027b82 */ /* 0x000e220000000a00 */
[----:B------:R-:W1:Y:S07]  /*0030*/  LDCU.64 UR6, c[0x0][0x358] ;  /* 0x00006b00ff0677ac */ /* 0x000e6e0008000a00 */
[----:B------:R-:W2:Y:S01]  /*0040*/  LDC R4, c[0x0][0x388] ;  /* 0x0000e200ff047b82 */ /* 0x000ea20000000800 */
[----:B0-----:R-:W-:-:S05]  /*0050*/  IMAD.WIDE.U32 R2, R9, 0x4, R2 ;  /* 0x0000000409027825 */ /* 0x001fca00078e0002 */
[----:B-1----:R-:W3:Y:S02]  /*0060*/  LDG.E R0, desc[UR6][R2.64] ;  /* 0x0000000602007981 */ /* 0x002ee4000c1e1900 */
[----:B------:R-:W0:Y:S01]  /*0070*/  S2UR UR5, SR_CgaCtaId ;  /* 0x00000000000579c3 */ /* 0x000e220000008800 */
[----:B--2---:R-:W-:Y:S01]  /*0080*/  ISETP.GE.AND P0, PT, R4, 0x2, PT ;  /* 0x000000020400780c */ /* 0x004fe20003f06270 */
[----:B------:R-:W-:Y:S01]  /*0090*/  UMOV UR4, 0x400 ;  /* 0x0000040000047882 */ /* 0x000fe20000000000 */
[----:B------:R-:W-:Y:S02]  /*00a0*/  BSSY.RECONVERGENT B0, `(.L_x_0) ;  /* 0x0000026000007945 */ /* 0x000fe40003800200 */
[----:B------:R-:W-:Y:S01]  /*00b0*/  ISETP.GE.OR P0, PT, R9, R4, !P0 ;  /* 0x000000040900720c */ /* 0x000fe20004706670 */
[----:B0-----:R-:W-:-:S06]  /*00c0*/  ULEA UR4, UR5, UR4, 0x18 ;  /* 0x0000000405047291 */ /* 0x001fcc000f8ec0ff */
[----:B------:R-:W-:-:S05]  /*00d0*/  LEA R5, R9, UR4, 0x2 ;  /* 0x0000000409057c11 */ /* 0x000fca000f8e10ff */
[----:B---3--:R0:W-:Y:S01]  /*00e0*/  STS [R5], R0 ;  /* 0x0000000005007388 */ /* 0x0081e20000000800 */
[----:B------:R-:W-:Y:S06]  /*00f0*/  BAR.SYNC.DEFER_BLOCKING 0x0 ;  /* 0x0000000000007b1d */ /* 0x000fec0000010000 */
[----:B------:R-:W-:Y:S05]  /*0100*/  @P0 BRA `(.L_x_1) ;  /* 0x00000000007c0947 */ /* 0x000fea0003800000 */
[----:B0-----:R-:W-:Y:S02]  /*0110*/  IMAD.MOV.U32 R0, RZ, RZ, 0x2 ;  /* 0x00000002ff007424 */ /* 0x001fe400078e00ff */
[----:B------:R-:W-:-:S07]  /*0120*/  IMAD.MOV.U32 R4, RZ, RZ, R9 ;  /* 0x000000ffff047224 */ /* 0x000fce00078e0009 */
.L_x_5:
[----:B------:R-:W-:-:S13]  /*0130*/  ISETP.GE.AND P0, PT, R0, 0x2, PT ;  /* 0x000000020000780c */ /* 0x000fda0003f06270 */
[----:B0-----:R-:W-:Y:S05]  /*0140*/  @!P0 BRA `(.L_x_2) ;  /* 0x0000000000588947 */ /* 0x001fea0003800000 */
[----:B------:R-:W-:-:S07]  /*0150*/  IMAD.MOV.U32 R6, RZ, RZ, R0 ;  /* 0x000000ffff067224 */ /* 0x000fce00078e0000 */
.L_x_4:
[----:B0-----:R-:W-:Y:S01]  /*0160*/  VIADD R8, R6, 0xffffffff ;  /* 0xffffffff06087836 */ /* 0x001fe20000000000 */
[--C-:B------:R-:W-:Y:S01]  /*0170*/  SHF.R.U32.HI R7, RZ, 0x1, R6.reuse ;  /* 0x00000001ff077819 */ /* 0x100fe20000011606 */
[----:B------:R-:W-:-:S03]  /*0180*/  IMAD.MOV.U32 R10, RZ, RZ, R6 ;  /* 0x000000ffff0a7224 */ /* 0x000fc600078e0006 */
[----:B------:R-:W-:Y:S01]  /*0190*/  LOP3.LUT R8, R8, R9, RZ, 0xc0, !PT ;  /* 0x0000000908087212 */ /* 0x000fe200078ec0ff */
[----:B------:R-:W-:-:S03]  /*01a0*/  IMAD.MOV.U32 R6, RZ, RZ, R7 ;  /* 0x000000ffff067224 */ /* 0x000fc600078e0007 */
[----:B------:R-:W-:-:S13]  /*01b0*/  ISETP.GE.U32.AND P0, PT, R8, R7, PT ;  /* 0x000000070800720c */ /* 0x000fda0003f06070 */
[----:B------:R-:W-:Y:S05]  /*01c0*/  @P0 BRA `(.L_x_3) ;  /* 0x0000000000280947 */ /* 0x000fea0003800000 */
[----:B------:R-:W-:Y:S01]  /*01d0*/  IMAD R11, R6, 0x4, R5 ;  /* 0x00000004060b7824 */ /* 0x000fe200078e0205 */
[----:B------:R-:W-:Y:S01]  /*01e0*/  LDS R7, [R5] ;  /* 0x0000000005077984 */ /* 0x000fe20000000800 */
[----:B------:R-:W-:-:S03]  /*01f0*/  LOP3.LUT P0, RZ, R4, 0x2, RZ, 0xc0, !PT ;  /* 0x0000000204ff7812 */ /* 0x000fc6000780c0ff */
[----:B------:R-:W0:Y:S02]  /*0200*/  LDS R8, [R11] ;  /* 0x000000000b087984 */ /* 0x000e240000000800 */
[CC--:B0-----:R-:W-:Y:S02]  /*0210*/  VIMNMX R12, PT, PT, R7.reuse, R8.reuse, !PT ;  /* 0x00000008070c7248 */ /* 0x0c1fe40007fe0100 */
[----:B------:R-:W-:-:S06]  /*0220*/  VIMNMX R8, PT, PT, R7, R8, PT ;  /* 0x0000000807087248 */ /* 0x000fcc0003fe0100 */
[----:B------:R0:W-:Y:S04]  /*0230*/  @P0 STS [R5], R12 ;  /* 0x0000000c05000388 */ /* 0x0001e80000000800 */
[----:B------:R0:W-:Y:S04]  /*0240*/  @P0 STS [R11], R8 ;  /* 0x000000080b000388 */ /* 0x0001e80000000800 */
[----:B------:R0:W-:Y:S04]  /*0250*/  @!P0 STS [R5], R8 ;  /* 0x0000000805008388 */ /* 0x0001e80000000800 */
[----:B------:R0:W-:Y:S02]  /*0260*/  @!P0 STS [R11], R12 ;  /* 0x0000000c0b008388 */ /* 0x0001e40000000800 */
.L_x_3:
[----:B------:R-:W-:Y:S01]  /*0270*/  ISETP.GT.U32.AND P0, PT, R10, 0x3, PT ;  /* 0x000000030a00780c */ /* 0x000fe20003f04070 */
[----:B------:R-:W-:Y:S05]  /*0280*/  WARPSYNC.ALL ;  /* 0x0000000000007948 */ /* 0x000fea0003800000 */
[----:B------:R-:W-:Y:S07]  /*0290*/  BAR.SYNC.DEFER_BLOCKING 0x0 ;  /* 0x0000000000007b1d */ /* 0x000fee0000010000 */
[----:B------:R-:W-:Y:S05]  /*02a0*/  @P0 BRA `(.L_x_4) ;  /* 0xfffffffc00ac0947 */ /* 0x000fea000383ffff */
.L_x_2:
[----:B------:R-:W1:Y:S01]  /*02b0*/  LDCU UR4, c[0x0][0x388] ;  /* 0x00007100ff0477ac */ /* 0x000e620008000800 */
[----:B------:R-:W-:Y:S01]  /*02c0*/  IMAD.SHL.U32 R0, R0, 0x2, RZ ;  /* 0x0000000200007824 */ /* 0x000fe200078e00ff */
[----:B------:R-:W-:-:S04]  /*02d0*/  SHF.R.U32.HI R4, RZ, 0x1, R4 ;  /* 0x00000001ff047819 */ /* 0x000fc80000011604 */
[----:B-1----:R-:W-:-:S13]  /*02e0*/  ISETP.GT.AND P0, PT, R0, UR4, PT ;  /* 0x0000000400007c0c */ /* 0x002fda000bf04270 */
[----:B------:R-:W-:Y:S05]  /*02f0*/  @!P0 BRA `(.L_x_5) ;  /* 0xfffffffc008c8947 */ /* 0x000fea000383ffff */
.L_x_1:
[----:B------:R-:W-:Y:S05]  /*0300*/  BSYNC.RECONVERGENT B0 ;  /* 0x0000000000007941 */ /* 0x000fea0003800200 */
.L_x_0:
[----:B0-----:R-:W0:Y:S04]  /*0310*/  LDS R5, [R5] ;  /* 0x0000000005057984 */ /* 0x001e280000000800 */
[----:B0-----:R-:W-:Y:S01]  /*0320*/  STG.E desc[UR6][R2.64], R5 ;  /* 0x0000000502007986 */ /* 0x001fe2000c101906 */
[----:B------:R-:W-:Y:S05]  /*0330*/  EXIT ;  /* 0x000000000000794d */ /* 0x000fea0003800000 */
.L_x_6:
[----:B------:R-:W-:-:S00]  /*0340*/  BRA `(.L_x_6) ;  /* 0xfffffffc00fc7947 */ /* 0x000fc0000383ffff */
[----:B------:R-:W-:-:S00]  /*0350*/  NOP ;  /* 0x0000000000007918 */ /* 0x000fc00000000000 */
        /* <DEDUP_REMOVED lines=10> */
.L_x_7:


//--------------------- .nv.shared._Z12td_insertionPii --------------------------
	.section	.nv.shared._Z12td_insertionPii,"aw",@nobits
	.sectionflags	@""
	.align	4
.nv.shared._Z12td_insertionPii:
	.zero		5120


//--------------------- .nv.shared.reserved.0     --------------------------
	.section	.nv.shared.reserved.0,"aw",@nobits
	.weak		__nv_reservedSMEM_offset_0_alias
	.size		__nv_reservedSMEM_offset_0_alias, 0, 64
	.other		__nv_reservedSMEM_offset_0_alias,@"STO_CUDA_RESERVED_SHARED STV_DEFAULT"
__nv_reservedSMEM_offset_0_alias:
	.zero		0
	.zero		64


//--------------------- .nv.constant0._Z12td_insertionPii --------------------------
	.section	.nv.constant0._Z12td_insertionPii,"a",@progbits
	.sectionflags	@""
	.align	4
.nv.constant0._Z12td_insertionPii:
	.zero		908


//--------------------- SYMBOLS --------------------------

	.type		.nv.reservedSmem.offset0,@object
	.size		.nv.reservedSmem.offset0,0x4
	.type		.nv.reservedSmem.cap,@object
	.size		.nv.reservedSmem.cap,0x4
